//
// Generated by NVIDIA NVVM Compiler
//
// Compiler Build ID: CL-36424714
// Cuda compilation tools, release 13.0, V13.0.88
// Based on NVVM 20.0.0
//

.version 9.0
.target sm_100
.address_size 64

	// .globl	_Z16convolution2d_chPfS_S_iiiiiiiiiiii

.visible .entry _Z16convolution2d_chPfS_S_iiiiiiiiiiii(
	.param .u64 .ptr .align 1 _Z16convolution2d_chPfS_S_iiiiiiiiiiii_param_0,
	.param .u64 .ptr .align 1 _Z16convolution2d_chPfS_S_iiiiiiiiiiii_param_1,
	.param .u64 .ptr .align 1 _Z16convolution2d_chPfS_S_iiiiiiiiiiii_param_2,
	.param .u32 _Z16convolution2d_chPfS_S_iiiiiiiiiiii_param_3,
	.param .u32 _Z16convolution2d_chPfS_S_iiiiiiiiiiii_param_4,
	.param .u32 _Z16convolution2d_chPfS_S_iiiiiiiiiiii_param_5,
	.param .u32 _Z16convolution2d_chPfS_S_iiiiiiiiiiii_param_6,
	.param .u32 _Z16convolution2d_chPfS_S_iiiiiiiiiiii_param_7,
	.param .u32 _Z16convolution2d_chPfS_S_iiiiiiiiiiii_param_8,
	.param .u32 _Z16convolution2d_chPfS_S_iiiiiiiiiiii_param_9,
	.param .u32 _Z16convolution2d_chPfS_S_iiiiiiiiiiii_param_10,
	.param .u32 _Z16convolution2d_chPfS_S_iiiiiiiiiiii_param_11,
	.param .u32 _Z16convolution2d_chPfS_S_iiiiiiiiiiii_param_12,
	.param .u32 _Z16convolution2d_chPfS_S_iiiiiiiiiiii_param_13,
	.param .u32 _Z16convolution2d_chPfS_S_iiiiiiiiiiii_param_14
)
{
	.reg .pred 	%p<23>;
	.reg .b32 	%r<30>;
	.reg .b32 	%f<5>;
	.reg .b64 	%rd<13>;

	ld.param.u64 	%rd1, [_Z16convolution2d_chPfS_S_iiiiiiiiiiii_param_0];
	ld.param.u64 	%rd2, [_Z16convolution2d_chPfS_S_iiiiiiiiiiii_param_1];
	ld.param.u64 	%rd3, [_Z16convolution2d_chPfS_S_iiiiiiiiiiii_param_2];
	ld.param.u32 	%r9, [_Z16convolution2d_chPfS_S_iiiiiiiiiiii_param_3];
	ld.param.u32 	%r16, [_Z16convolution2d_chPfS_S_iiiiiiiiiiii_param_4];
	ld.param.u32 	%r10, [_Z16convolution2d_chPfS_S_iiiiiiiiiiii_param_5];
	ld.param.u32 	%r11, [_Z16convolution2d_chPfS_S_iiiiiiiiiiii_param_6];
	ld.param.u32 	%r12, [_Z16convolution2d_chPfS_S_iiiiiiiiiiii_param_7];
	ld.param.u32 	%r13, [_Z16convolution2d_chPfS_S_iiiiiiiiiiii_param_8];
	ld.param.u32 	%r14, [_Z16convolution2d_chPfS_S_iiiiiiiiiiii_param_9];
	ld.param.u32 	%r15, [_Z16convolution2d_chPfS_S_iiiiiiiiiiii_param_10];
	ld.param.u32 	%r17, [_Z16convolution2d_chPfS_S_iiiiiiiiiiii_param_11];
	ld.param.u32 	%r18, [_Z16convolution2d_chPfS_S_iiiiiiiiiiii_param_12];
	ld.param.u32 	%r19, [_Z16convolution2d_chPfS_S_iiiiiiiiiiii_param_13];
	ld.param.u32 	%r20, [_Z16convolution2d_chPfS_S_iiiiiiiiiiii_param_14];
	mov.u32 	%r1, %ctaid.x;
	mov.u32 	%r2, %ctaid.y;
	mov.u32 	%r3, %ctaid.z;
	mov.u32 	%r4, %tid.x;
	mov.u32 	%r5, %tid.y;
	mov.u32 	%r6, %tid.z;
	sub.s32 	%r21, %r1, %r19;
	mad.lo.s32 	%r7, %r17, %r4, %r21;
	sub.s32 	%r22, %r2, %r20;
	mad.lo.s32 	%r8, %r18, %r5, %r22;
	setp.lt.s32 	%p1, %r3, %r16;
	setp.lt.s32 	%p2, %r2, %r15;
	and.pred  	%p3, %p1, %p2;
	setp.lt.s32 	%p4, %r1, %r14;
	and.pred  	%p5, %p4, %p3;
	setp.lt.s32 	%p6, %r6, %r9;
	and.pred  	%p7, %p6, %p5;
	setp.lt.s32 	%p8, %r5, %r13;
	and.pred  	%p9, %p8, %p7;
	setp.lt.s32 	%p10, %r4, %r12;
	and.pred  	%p11, %p10, %p9;
	setp.gt.s32 	%p12, %r7, -1;
	setp.lt.s32 	%p13, %r7, %r10;
	and.pred  	%p14, %p12, %p13;
	and.pred  	%p16, %p11, %p14;
	setp.gt.s32 	%p17, %r8, -1;
	setp.lt.s32 	%p18, %r8, %r11;
	and.pred  	%p19, %p17, %p18;
	and.pred  	%p21, %p16, %p19;
	not.pred 	%p22, %p21;
	@%p22 bra 	$L__BB0_2;
	cvta.to.global.u64 	%rd4, %rd1;
	cvta.to.global.u64 	%rd5, %rd2;
	cvta.to.global.u64 	%rd6, %rd3;
	mad.lo.s32 	%r23, %r14, %r3, %r1;
	mad.lo.s32 	%r24, %r23, %r15, %r2;
	mul.wide.s32 	%rd7, %r24, 4;
	add.s64 	%rd8, %rd6, %rd7;
	mad.lo.s32 	%r25, %r10, %r6, %r7;
	mad.lo.s32 	%r26, %r25, %r11, %r8;
	mul.wide.s32 	%rd9, %r26, 4;
	add.s64 	%rd10, %rd4, %rd9;
	ld.global.f32 	%f1, [%rd10];
	mad.lo.s32 	%r27, %r9, %r3, %r6;
	mad.lo.s32 	%r28, %r27, %r13, %r4;
	mad.lo.s32 	%r29, %r28, %r12, %r5;
	mul.wide.u32 	%rd11, %r29, 4;
	add.s64 	%rd12, %rd5, %rd11;
	ld.global.f32 	%f2, [%rd12];
	mul.f32 	%f3, %f1, %f2;
	atom.global.add.f32 	%f4, [%rd8], %f3;
$L__BB0_2:
	ret;

}


// ===== COMPILED SASS (sm_100) =====

	.target	sm_100

	.elftype	@"ET_EXEC"


//--------------------- .note.nv.tkinfo           --------------------------
	.section	.note.nv.tkinfo,"",@"SHT_NOTE"
	.sectionflags	@"SHF_NOTE_NV_TKINFO"
	.tkinfo
        /*0018*/ 	.word	0x00000002
        /*0030*/ 	.string	""
        /*0030*/ 	.string	"ptxas"
        /*0030*/ 	.string	"Cuda compilation tools, release 13.0, V13.0.88"
        /*0030*/ 	.string	"Build cuda_13.0.r13.0/compiler.36424714_0"
        /*0030*/ 	.string	"-arch sm_100 -m 64 "



//--------------------- .note.nv.cuinfo           --------------------------
	.section	.note.nv.cuinfo,"",@"SHT_NOTE"
	.sectionflags	@"SHF_NOTE_NV_CUINFO"
        /*0018*/ 	.short	0x0002
        /*001a*/ 	.short	0x0064
        /*001c*/ 	.short	0x0082
	.zero		2


//--------------------- .nv.info                  --------------------------
	.section	.nv.info,"",@"SHT_CUDA_INFO"
	.align	4


	//----- nvinfo : EIATTR_REGCOUNT
	.align		4
        /*0000*/ 	.byte	0x04, 0x2f
        /*0002*/ 	.short	(.L_1 - .L_0)
	.align		4
.L_0:
        /*0004*/ 	.word	index@(_Z16convolution2d_chPfS_S_iiiiiiiiiiii)
        /*0008*/ 	.word	0x00000012


	//----- nvinfo : EIATTR_FRAME_SIZE
	.align		4
.L_1:
        /*000c*/ 	.byte	0x04, 0x11
        /*000e*/ 	.short	(.L_3 - .L_2)
	.align		4
.L_2:
        /*0010*/ 	.word	index@(_Z16convolution2d_chPfS_S_iiiiiiiiiiii)
        /*0014*/ 	.word	0x00000000


	//----- nvinfo : EIATTR_MIN_STACK_SIZE
	.align		4
.L_3:
        /*0018*/ 	.byte	0x04, 0x12
        /*001a*/ 	.short	(.L_5 - .L_4)
	.align		4
.L_4:
        /*001c*/ 	.word	index@(_Z16convolution2d_chPfS_S_iiiiiiiiiiii)
        /*0020*/ 	.word	0x00000000
.L_5:


//--------------------- .nv.compat                --------------------------
	.section	.nv.compat,"",@"SHT_CUDA_COMPAT_INFO"
	.align	4
        /*0000*/ 	.byte	0x02, 0x09, 0x00, 0x00, 0x02, 0x02, 0x01, 0x00, 0x02, 0x05, 0x05, 0x00, 0x03, 0x07, 0x01, 0x01
        /*0010*/ 	.byte	0x02, 0x03, 0x00, 0x00, 0x02, 0x06, 0x01, 0x00, 0x04, 0x0b, 0x08, 0x00, 0x09, 0x00, 0x00, 0x00
        /*0020*/ 	.byte	0x00, 0x00, 0x00, 0x00


//--------------------- .nv.info._Z16convolution2d_chPfS_S_iiiiiiiiiiii --------------------------
	.section	.nv.info._Z16convolution2d_chPfS_S_iiiiiiiiiiii,"",@"SHT_CUDA_INFO"
	.sectionflags	@""
	.align	4


	//----- nvinfo : EIATTR_CUDA_API_VERSION
	.align		4
        /*0000*/ 	.byte	0x04, 0x37
        /*0002*/ 	.short	(.L_7 - .L_6)
.L_6:
        /*0004*/ 	.word	0x00000082


	//----- nvinfo : EIATTR_KPARAM_INFO
	.align		4
.L_7:
        /*0008*/ 	.byte	0x04, 0x17
        /*000a*/ 	.short	(.L_9 - .L_8)
.L_8:
        /*000c*/ 	.word	0x00000000
        /*0010*/ 	.short	0x000e
        /*0012*/ 	.short	0x0044
        /*0014*/ 	.byte	0x00, 0xf0, 0x11, 0x00


	//----- nvinfo : EIATTR_KPARAM_INFO
	.align		4
.L_9:
        /*0018*/ 	.byte	0x04, 0x17
        /*001a*/ 	.short	(.L_11 - .L_10)
.L_10:
        /*001c*/ 	.word	0x00000000
        /*0020*/ 	.short	0x000d
        /*0022*/ 	.short	0x0040
        /*0024*/ 	.byte	0x00, 0xf0, 0x11, 0x00


	//----- nvinfo : EIATTR_KPARAM_INFO
	.align		4
.L_11:
        /*0028*/ 	.byte	0x04, 0x17
        /*002a*/ 	.short	(.L_13 - .L_12)
.L_12:
        /*002c*/ 	.word	0x00000000
        /*0030*/ 	.short	0x000c
        /*0032*/ 	.short	0x003c
        /*0034*/ 	.byte	0x00, 0xf0, 0x11, 0x00


	//----- nvinfo : EIATTR_KPARAM_INFO
	.align		4
.L_13:
        /*0038*/ 	.byte	0x04, 0x17
        /*003a*/ 	.short	(.L_15 - .L_14)
.L_14:
        /*003c*/ 	.word	0x00000000
        /*0040*/ 	.short	0x000b
        /*0042*/ 	.short	0x0038
        /*0044*/ 	.byte	0x00, 0xf0, 0x11, 0x00


	//----- nvinfo : EIATTR_KPARAM_INFO
	.align		4
.L_15:
        /*0048*/ 	.byte	0x04, 0x17
        /*004a*/ 	.short	(.L_17 - .L_16)
.L_16:
        /*004c*/ 	.word	0x00000000
        /*0050*/ 	.short	0x000a
        /*0052*/ 	.short	0x0034
        /*0054*/ 	.byte	0x00, 0xf0, 0x11, 0x00


	//----- nvinfo : EIATTR_KPARAM_INFO
	.align		4
.L_17:
        /*0058*/ 	.byte	0x04, 0x17
        /*005a*/ 	.short	(.L_19 - .L_18)
.L_18:
        /*005c*/ 	.word	0x00000000
        /*0060*/ 	.short	0x0009
        /*0062*/ 	.short	0x0030
        /*0064*/ 	.byte	0x00, 0xf0, 0x11, 0x00


	//----- nvinfo : EIATTR_KPARAM_INFO
	.align		4
.L_19:
        /*0068*/ 	.byte	0x04, 0x17
        /*006a*/ 	.short	(.L_21 - .L_20)
.L_20:
        /*006c*/ 	.word	0x00000000
        /*0070*/ 	.short	0x0008
        /*0072*/ 	.short	0x002c
        /*0074*/ 	.byte	0x00, 0xf0, 0x11, 0x00


	//----- nvinfo : EIATTR_KPARAM_INFO
	.align		4
.L_21:
        /*0078*/ 	.byte	0x04, 0x17
        /*007a*/ 	.short	(.L_23 - .L_22)
.L_22:
        /*007c*/ 	.word	0x00000000
        /*0080*/ 	.short	0x0007
        /*0082*/ 	.short	0x0028
        /*0084*/ 	.byte	0x00, 0xf0, 0x11, 0x00


	//----- nvinfo : EIATTR_KPARAM_INFO
	.align		4
.L_23:
        /*0088*/ 	.byte	0x04, 0x17
        /*008a*/ 	.short	(.L_25 - .L_24)
.L_24:
        /*008c*/ 	.word	0x00000000
        /*0090*/ 	.short	0x0006
        /*0092*/ 	.short	0x0024
        /*0094*/ 	.byte	0x00, 0xf0, 0x11, 0x00


	//----- nvinfo : EIATTR_KPARAM_INFO
	.align		4
.L_25:
        /*0098*/ 	.byte	0x04, 0x17
        /*009a*/ 	.short	(.L_27 - .L_26)
.L_26:
        /*009c*/ 	.word	0x00000000
        /*00a0*/ 	.short	0x0005
        /*00a2*/ 	.short	0x0020
        /*00a4*/ 	.byte	0x00, 0xf0, 0x11, 0x00


	//----- nvinfo : EIATTR_KPARAM_INFO
	.align		4
.L_27:
        /*00a8*/ 	.byte	0x04, 0x17
        /*00aa*/ 	.short	(.L_29 - .L_28)
.L_28:
        /*00ac*/ 	.word	0x00000000
        /*00b0*/ 	.short	0x0004
        /*00b2*/ 	.short	0x001c
        /*00b4*/ 	.byte	0x00, 0xf0, 0x11, 0x00


	//----- nvinfo : EIATTR_KPARAM_INFO
	.align		4
.L_29:
        /*00b8*/ 	.byte	0x04, 0x17
        /*00ba*/ 	.short	(.L_31 - .L_30)
.L_30:
        /*00bc*/ 	.word	0x00000000
        /*00c0*/ 	.short	0x0003
        /*00c2*/ 	.short	0x0018
        /*00c4*/ 	.byte	0x00, 0xf0, 0x11, 0x00


	//----- nvinfo : EIATTR_KPARAM_INFO
	.align		4
.L_31:
        /*00c8*/ 	.byte	0x04, 0x17
        /*00ca*/ 	.short	(.L_33 - .L_32)
.L_32:
        /*00cc*/ 	.word	0x00000000
        /*00d0*/ 	.short	0x0002
        /*00d2*/ 	.short	0x0010
        /*00d4*/ 	.byte	0x00, 0xf5, 0x21, 0x00


	//----- nvinfo : EIATTR_KPARAM_INFO
	.align		4
.L_33:
        /*00d8*/ 	.byte	0x04, 0x17
        /*00da*/ 	.short	(.L_35 - .L_34)
.L_34:
        /*00dc*/ 	.word	0x00000000
        /*00e0*/ 	.short	0x0001
        /*00e2*/ 	.short	0x0008
        /*00e4*/ 	.byte	0x00, 0xf5, 0x21, 0x00


	//----- nvinfo : EIATTR_KPARAM_INFO
	.align		4
.L_35:
        /*00e8*/ 	.byte	0x04, 0x17
        /*00ea*/ 	.short	(.L_37 - .L_36)
.L_36:
        /*00ec*/ 	.word	0x00000000
        /*00f0*/ 	.short	0x0000
        /*00f2*/ 	.short	0x0000
        /*00f4*/ 	.byte	0x00, 0xf5, 0x21, 0x00


	//----- nvinfo : EIATTR_SPARSE_MMA_MASK
	.align		4
.L_37:
        /*00f8*/ 	.byte	0x03, 0x50
        /*00fa*/ 	.short	0x0000


	//----- nvinfo : EIATTR_MAXREG_COUNT
	.align		4
        /*00fc*/ 	.byte	0x03, 0x1b
        /*00fe*/ 	.short	0x00ff


	//----- nvinfo : EIATTR_MERCURY_ISA_VERSION
	.align		4
        /*0100*/ 	.byte	0x03, 0x5f
        /*0102*/ 	.short	0x0101


	//----- nvinfo : EIATTR_VRC_CTA_INIT_COUNT
	.align		4
        /*0104*/ 	.byte	0x02, 0x4a
	.zero		1
	.zero		1


	//----- nvinfo : EIATTR_EXIT_INSTR_OFFSETS
	.align		4
        /*0108*/ 	.byte	0x04, 0x1c
        /*010a*/ 	.short	(.L_39 - .L_38)


	//   ....[0]....
.L_38:
        /*010c*/ 	.word	0x000001b0


	//   ....[1]....
        /*0110*/ 	.word	0x000002e0


	//----- nvinfo : EIATTR_CBANK_PARAM_SIZE
	.align		4
.L_39:
        /*0114*/ 	.byte	0x03, 0x19
        /*0116*/ 	.short	0x0048


	//----- nvinfo : EIATTR_PARAM_CBANK
	.align		4
        /*0118*/ 	.byte	0x04, 0x0a
        /*011a*/ 	.short	(.L_41 - .L_40)
	.align		4
.L_40:
        /*011c*/ 	.word	index@(.nv.constant0._Z16convolution2d_chPfS_S_iiiiiiiiiiii)
        /*0120*/ 	.short	0x0380
        /*0122*/ 	.short	0x0048


	//----- nvinfo : EIATTR_SW_WAR
	.align		4
.L_41:
        /*0124*/ 	.byte	0x04, 0x36
        /*0126*/ 	.short	(.L_43 - .L_42)
.L_42:
        /*0128*/ 	.word	0x00000008
.L_43:


//--------------------- .nv.callgraph             --------------------------
	.section	.nv.callgraph,"",@"SHT_CUDA_CALLGRAPH"
	.align	4
	.sectionentsize	8
	.align		4
        /*0000*/ 	.word	0x00000000
	.align		4
        /*0004*/ 	.word	0xffffffff
	.align		4
        /*0008*/ 	.word	0x00000000
	.align		4
        /*000c*/ 	.word	0xfffffffe
	.align		4
        /*0010*/ 	.word	0x00000000
	.align		4
        /*0014*/ 	.word	0xfffffffd
	.align		4
        /*0018*/ 	.word	0x00000000
	.align		4
        /*001c*/ 	.word	0xfffffffc


//--------------------- .text._Z16convolution2d_chPfS_S_iiiiiiiiiiii --------------------------
	.section	.text._Z16convolution2d_chPfS_S_iiiiiiiiiiii,"ax",@progbits
	.align	128
        .global         _Z16convolution2d_chPfS_S_iiiiiiiiiiii
        .type           _Z16convolution2d_chPfS_S_iiiiiiiiiiii,@function
        .size           _Z16convolution2d_chPfS_S_iiiiiiiiiiii,(.L_x_1 - _Z16convolution2d_chPfS_S_iiiiiiiiiiii)
        .other          _Z16convolution2d_chPfS_S_iiiiiiiiiiii,@"STO_CUDA_ENTRY STV_DEFAULT"
_Z16convolution2d_chPfS_S_iiiiiiiiiiii:
.text._Z16convolution2d_chPfS_S_iiiiiiiiiiii:
[----:B------:R-:W-:Y:S01]  /*0000*/  LDC R1, c[0x0][0x37c] ;  /* 0x0000df00ff017b82 */ /* 0x000fe20000000800 */
[----:B------:R-:W0:Y:S07]  /*0010*/  S2R R13, SR_CTAID.Z ;  /* 0x00000000000d7919 */ /* 0x000e2e0000002700 */
[----:B------:R-:W1:Y:S01]  /*0020*/  S2UR UR7, SR_CTAID.Y ;  /* 0x00000000000779c3 */ /* 0x000e620000002600 */
[----:B------:R-:W1:Y:S01]  /*0030*/  LDCU.64 UR4, c[0x0][0x3c0] ;  /* 0x00007800ff0477ac */ /* 0x000e620008000a00 */
[----:B------:R-:W2:Y:S01]  /*0040*/  S2R R11, SR_TID.X ;  /* 0x00000000000b7919 */ /* 0x000ea20000002100 */
[----:B------:R-:W3:Y:S01]  /*0050*/  LDCU.128 UR8, c[0x0][0x3a0] ;  /* 0x00007400ff0877ac */ /* 0x000ee20008000c00 */
[----:B------:R-:W3:Y:S04]  /*0060*/  S2R R12, SR_TID.Y ;  /* 0x00000000000c7919 */ /* 0x000ee80000002200 */
[----:B------:R-:W4:Y:S01]  /*0070*/  LDC.64 R2, c[0x0][0x3b0] ;  /* 0x0000ec00ff027b82 */ /* 0x000f220000000a00 */
[----:B------:R-:W5:Y:S07]  /*0080*/  S2R R9, SR_TID.Z ;  /* 0x0000000000097919 */ /* 0x000f6e0000002300 */
[----:B------:R-:W0:Y:S08]  /*0090*/  LDC.64 R14, c[0x0][0x398] ;  /* 0x0000e600ff0e7b82 */ /* 0x000e300000000a00 */
[----:B------:R-:W2:Y:S01]  /*00a0*/  S2UR UR6, SR_CTAID.X ;  /* 0x00000000000679c3 */ /* 0x000ea20000002500 */
[----:B-1----:R-:W-:-:S07]  /*00b0*/  UIADD3 UR5, UPT, UPT, UR7, -UR5, URZ ;  /* 0x8000000507057290 */ /* 0x002fce000fffe0ff */
[----:B------:R-:W1:Y:S01]  /*00c0*/  LDC.64 R4, c[0x0][0x3b8] ;  /* 0x0000ee00ff047b82 */ /* 0x000e620000000a00 */
[----:B----4-:R-:W-:-:S04]  /*00d0*/  ISETP.LE.AND P0, PT, R3, UR7, PT ;  /* 0x0000000703007c0c */ /* 0x010fc8000bf03270 */
[----:B0-----:R-:W-:Y:S01]  /*00e0*/  ISETP.LT.AND P0, PT, R13, R15, !P0 ;  /* 0x0000000f0d00720c */ /* 0x001fe20004701270 */
[----:B--2---:R-:W-:-:S03]  /*00f0*/  UIADD3 UR4, UPT, UPT, UR6, -UR4, URZ ;  /* 0x8000000406047290 */ /* 0x004fc6000fffe0ff */
[----:B------:R-:W-:-:S04]  /*0100*/  ISETP.GT.AND P0, PT, R2, UR6, P0 ;  /* 0x0000000602007c0c */ /* 0x000fc80008704270 */
[----:B-----5:R-:W-:Y:S01]  /*0110*/  ISETP.LT.AND P1, PT, R9, R14, P0 ;  /* 0x0000000e0900720c */ /* 0x020fe20000721270 */
[----:B-1----:R-:W-:-:S03]  /*0120*/  IMAD R0, R11, R4, UR4 ;  /* 0x000000040b007e24 */ /* 0x002fc6000f8e0204 */
[C---:B---3--:R-:W-:Y:S01]  /*0130*/  ISETP.LT.AND P1, PT, R12.reuse, UR11, P1 ;  /* 0x0000000b0c007c0c */ /* 0x048fe20008f21270 */
[----:B------:R-:W-:Y:S01]  /*0140*/  IMAD R8, R12, R5, UR5 ;  /* 0x000000050c087e24 */ /* 0x000fe2000f8e0205 */
[----:B------:R-:W-:-:S04]  /*0150*/  ISETP.GE.AND P2, PT, R0, UR8, PT ;  /* 0x0000000800007c0c */ /* 0x000fc8000bf46270 */
[----:B------:R-:W-:Y:S02]  /*0160*/  ISETP.GE.AND P0, PT, R8, UR9, PT ;  /* 0x0000000908007c0c */ /* 0x000fe4000bf06270 */
[----:B------:R-:W-:Y:S02]  /*0170*/  ISETP.GT.AND P2, PT, R0, -0x1, !P2 ;  /* 0xffffffff0000780c */ /* 0x000fe40005744270 */
[----:B------:R-:W-:Y:S02]  /*0180*/  ISETP.GT.AND P0, PT, R8, -0x1, !P0 ;  /* 0xffffffff0800780c */ /* 0x000fe40004704270 */
[----:B------:R-:W-:-:S04]  /*0190*/  ISETP.LT.AND P1, PT, R11, UR10, P1 ;  /* 0x0000000a0b007c0c */ /* 0x000fc80008f21270 */
[----:B------:R-:W-:-:S13]  /*01a0*/  PLOP3.LUT P0, PT, P0, P1, P2, 0x80, 0x0 ;  /* 0x000000000000781c */ /* 0x000fda0000703020 */
[----:B------:R-:W-:Y:S05]  /*01b0*/  @!P0 EXIT ;  /* 0x000000000000894d */ /* 0x000fea0003800000 */
[----:B------:R-:W0:Y:S01]  /*01c0*/  LDC.64 R6, c[0x0][0x380] ;  /* 0x0000e000ff067b82 */ /* 0x000e220000000a00 */
[----:B------:R-:W1:Y:S01]  /*01d0*/  LDCU.64 UR4, c[0x0][0x358] ;  /* 0x00006b00ff0477ac */ /* 0x000e620008000a00 */
[----:B------:R-:W-:Y:S02]  /*01e0*/  IMAD R10, R13, R14, R9 ;  /* 0x0000000e0d0a7224 */ /* 0x000fe400078e0209 */
[----:B------:R-:W-:Y:S02]  /*01f0*/  IMAD R9, R9, UR8, R0 ;  /* 0x0000000809097c24 */ /* 0x000fe4000f8e0200 */
[----:B------:R-:W-:Y:S02]  /*0200*/  IMAD R10, R10, UR11, R11 ;  /* 0x0000000b0a0a7c24 */ /* 0x000fe4000f8e020b */
[----:B------:R-:W2:Y:S01]  /*0210*/  LDC.64 R4, c[0x0][0x388] ;  /* 0x0000e200ff047b82 */ /* 0x000ea20000000a00 */
[----:B------:R-:W-:Y:S02]  /*0220*/  IMAD R9, R9, UR9, R8 ;  /* 0x0000000909097c24 */ /* 0x000fe4000f8e0208 */
[----:B------:R-:W-:-:S02]  /*0230*/  IMAD R11, R10, UR10, R12 ;  /* 0x0000000a0a0b7c24 */ /* 0x000fc4000f8e020c */
[----:B0-----:R-:W-:-:S03]  /*0240*/  IMAD.WIDE R6, R9, 0x4, R6 ;  /* 0x0000000409067825 */ /* 0x001fc600078e0206 */
[----:B------:R-:W0:Y:S03]  /*0250*/  LDC.64 R8, c[0x0][0x390] ;  /* 0x0000e400ff087b82 */ /* 0x000e260000000a00 */
[----:B-1----:R-:W3:Y:S01]  /*0260*/  LDG.E R6, desc[UR4][R6.64] ;  /* 0x0000000406067981 */ /* 0x002ee2000c1e1900 */
[----:B--2---:R-:W-:-:S06]  /*0270*/  IMAD.WIDE.U32 R4, R11, 0x4, R4 ;  /* 0x000000040b047825 */ /* 0x004fcc00078e0004 */
[----:B------:R-:W3:Y:S01]  /*0280*/  LDG.E R5, desc[UR4][R4.64] ;  /* 0x0000000404057981 */ /* 0x000ee2000c1e1900 */
[----:B------:R-:W-:-:S04]  /*0290*/  IMAD R2, R13, R2, UR6 ;  /* 0x000000060d027e24 */ /* 0x000fc8000f8e0202 */
[----:B------:R-:W-:-:S04]  /*02a0*/  IMAD R3, R2, R3, UR7 ;  /* 0x0000000702037e24 */ /* 0x000fc8000f8e0203 */
[----:B0-----:R-:W-:-:S04]  /*02b0*/  IMAD.WIDE R2, R3, 0x4, R8 ;  /* 0x0000000403027825 */ /* 0x001fc800078e0208 */
[----:B---3--:R-:W-:-:S05]  /*02c0*/  FMUL R9, R6, R5 ;  /* 0x0000000506097220 */ /* 0x008fca0000400000 */
[----:B------:R-:W-:Y:S01]  /*02d0*/  REDG.E.ADD.F32.FTZ.RN.STRONG.GPU desc[UR4][R2.64], R9 ;  /* 0x00000009020079a6 */ /* 0x000fe2000c12f304 */
[----:B------:R-:W-:Y:S05]  /*02e0*/  EXIT ;  /* 0x000000000000794d */ /* 0x000fea0003800000 */
.L_x_0:
[----:B------:R-:W-:-:S00]  /*02f0*/  BRA `(.L_x_0) ;  /* 0xfffffffc00fc7947 */ /* 0x000fc0000383ffff */
[----:B------:R-:W-:-:S00]  /*0300*/  NOP ;  /* 0x0000000000007918 */ /* 0x000fc00000000000 */
[----:B------:R-:W-:-:S00]  /*0310*/  NOP ;  /* 0x0000000000007918 */ /* 0x000fc00000000000 */
[----:B------:R-:W-:-:S00]  /*0320*/  NOP ;  /* 0x0000000000007918 */ /* 0x000fc00000000000 */
[----:B------:R-:W-:-:S00]  /*0330*/  NOP ;  /* 0x0000000000007918 */ /* 0x000fc00000000000 */
[----:B------:R-:W-:-:S00]  /*0340*/  NOP ;  /* 0x0000000000007918 */ /* 0x000fc00000000000 */
[----:B------:R-:W-:-:S00]  /*0350*/  NOP ;  /* 0x0000000000007918 */ /* 0x000fc00000000000 */
[----:B------:R-:W-:-:S00]  /*0360*/  NOP ;  /* 0x0000000000007918 */ /* 0x000fc00000000000 */
[----:B------:R-:W-:-:S00]  /*0370*/  NOP ;  /* 0x0000000000007918 */ /* 0x000fc00000000000 */
.L_x_1:


//--------------------- .nv.shared.reserved.0     --------------------------
	.section	.nv.shared.reserved.0,"aw",@nobits
	.weak		__nv_reservedSMEM_offset_0_alias
	.size		__nv_reservedSMEM_offset_0_alias, 0, 64
	.other		__nv_reservedSMEM_offset_0_alias,@"STO_CUDA_RESERVED_SHARED STV_DEFAULT"
__nv_reservedSMEM_offset_0_alias:
	.zero		0
	.zero		64


//--------------------- .nv.constant0._Z16convolution2d_chPfS_S_iiiiiiiiiiii --------------------------
	.section	.nv.constant0._Z16convolution2d_chPfS_S_iiiiiiiiiiii,"a",@progbits
	.sectionflags	@""
	.align	4
.nv.constant0._Z16convolution2d_chPfS_S_iiiiiiiiiiii:
	.zero		968


//--------------------- SYMBOLS --------------------------

	.type		.nv.reservedSmem.offset0,@object
	.size		.nv.reservedSmem.offset0,0x4
